//
// Generated by NVIDIA NVVM Compiler
//
// Compiler Build ID: CL-36424714
// Cuda compilation tools, release 13.0, V13.0.88
// Based on NVVM 20.0.0
//

.version 9.0
.target sm_100
.address_size 64

	// .globl	_Z4sum1Pci

.visible .entry _Z4sum1Pci(
	.param .u64 .ptr .align 1 _Z4sum1Pci_param_0,
	.param .u32 _Z4sum1Pci_param_1
)
{
	.reg .pred 	%p<8>;
	.reg .b32 	%r<34>;
	.reg .b64 	%rd<32>;

	ld.param.u64 	%rd20, [_Z4sum1Pci_param_0];
	ld.param.u32 	%r6, [_Z4sum1Pci_param_1];
	cvta.to.global.u64 	%rd1, %rd20;
	mov.u32 	%r7, %ctaid.x;
	mov.u32 	%r8, %ntid.x;
	mov.u32 	%r9, %tid.x;
	mad.lo.s32 	%r10, %r7, %r8, %r9;
	mov.u32 	%r11, %nctaid.x;
	mul.lo.s32 	%r12, %r8, %r11;
	add.s32 	%r13, %r12, %r6;
	add.s32 	%r14, %r13, -1;
	div.s32 	%r15, %r14, %r12;
	cvt.s64.s32 	%rd2, %r15;
	mul.wide.s32 	%rd29, %r15, %r10;
	setp.lt.s32 	%p1, %r15, 1;
	cvt.s64.s32 	%rd4, %r6;
	setp.ge.s64 	%p2, %rd29, %rd4;
	or.pred  	%p3, %p1, %p2;
	@%p3 bra 	$L__BB0_7;
	add.s64 	%rd21, %rd29, %rd2;
	min.s64 	%rd22, %rd21, %rd4;
	add.s64 	%rd23, %rd29, 1;
	max.s64 	%rd24, %rd22, %rd23;
	sub.s64 	%rd5, %rd24, %rd29;
	and.b64  	%rd6, %rd5, 3;
	sub.s64 	%rd25, %rd29, %rd24;
	setp.gt.u64 	%p4, %rd25, -4;
	mov.b32 	%r32, 0;
	@%p4 bra 	$L__BB0_4;
	and.b64  	%rd27, %rd5, -4;
	add.s64 	%rd8, %rd1, 3;
	mov.b32 	%r32, 0;
$L__BB0_3:
	add.s64 	%rd26, %rd8, %rd29;
	ld.global.s8 	%r18, [%rd26+-3];
	cvt.s32.s8 	%r19, %r32;
	add.s32 	%r20, %r19, %r18;
	st.global.u8 	[%rd26+-3], %r20;
	ld.global.s8 	%r21, [%rd26+-2];
	cvt.s32.s8 	%r22, %r20;
	add.s32 	%r23, %r22, %r21;
	st.global.u8 	[%rd26+-2], %r23;
	ld.global.s8 	%r24, [%rd26+-1];
	cvt.s32.s8 	%r25, %r23;
	add.s32 	%r26, %r25, %r24;
	st.global.u8 	[%rd26+-1], %r26;
	ld.global.s8 	%r27, [%rd26];
	cvt.s32.s8 	%r28, %r26;
	add.s32 	%r32, %r28, %r27;
	st.global.u8 	[%rd26], %r32;
	add.s64 	%rd29, %rd29, 4;
	add.s64 	%rd27, %rd27, -4;
	setp.ne.s64 	%p5, %rd27, 0;
	@%p5 bra 	$L__BB0_3;
$L__BB0_4:
	setp.eq.s64 	%p6, %rd6, 0;
	@%p6 bra 	$L__BB0_7;
	add.s64 	%rd31, %rd1, %rd29;
	neg.s64 	%rd30, %rd6;
$L__BB0_6:
	.pragma "nounroll";
	ld.global.s8 	%r29, [%rd31];
	cvt.s32.s8 	%r30, %r32;
	add.s32 	%r32, %r30, %r29;
	st.global.u8 	[%rd31], %r32;
	add.s64 	%rd31, %rd31, 1;
	add.s64 	%rd30, %rd30, 1;
	setp.ne.s64 	%p7, %rd30, 0;
	@%p7 bra 	$L__BB0_6;
$L__BB0_7:
	ret;

}


// ===== COMPILED SASS (sm_100) =====

	.target	sm_100

	.elftype	@"ET_EXEC"


//--------------------- .note.nv.tkinfo           --------------------------
	.section	.note.nv.tkinfo,"",@"SHT_NOTE"
	.sectionflags	@"SHF_NOTE_NV_TKINFO"
	.tkinfo
        /*0018*/ 	.word	0x00000002
        /*0030*/ 	.string	""
        /*0030*/ 	.string	"ptxas"
        /*0030*/ 	.string	"Cuda compilation tools, release 13.0, V13.0.88"
        /*0030*/ 	.string	"Build cuda_13.0.r13.0/compiler.36424714_0"
        /*0030*/ 	.string	"-arch sm_100 -m 64 "



//--------------------- .note.nv.cuinfo           --------------------------
	.section	.note.nv.cuinfo,"",@"SHT_NOTE"
	.sectionflags	@"SHF_NOTE_NV_CUINFO"
        /*0018*/ 	.short	0x0002
        /*001a*/ 	.short	0x0064
        /*001c*/ 	.short	0x0082
	.zero		2


//--------------------- .nv.info                  --------------------------
	.section	.nv.info,"",@"SHT_CUDA_INFO"
	.align	4


	//----- nvinfo : EIATTR_REGCOUNT
	.align		4
        /*0000*/ 	.byte	0x04, 0x2f
        /*0002*/ 	.short	(.L_1 - .L_0)
	.align		4
.L_0:
        /*0004*/ 	.word	index@(_Z4sum1Pci)
        /*0008*/ 	.word	0x00000012


	//----- nvinfo : EIATTR_FRAME_SIZE
	.align		4
.L_1:
        /*000c*/ 	.byte	0x04, 0x11
        /*000e*/ 	.short	(.L_3 - .L_2)
	.align		4
.L_2:
        /*0010*/ 	.word	index@(_Z4sum1Pci)
        /*0014*/ 	.word	0x00000000


	//----- nvinfo : EIATTR_MIN_STACK_SIZE
	.align		4
.L_3:
        /*0018*/ 	.byte	0x04, 0x12
        /*001a*/ 	.short	(.L_5 - .L_4)
	.align		4
.L_4:
        /*001c*/ 	.word	index@(_Z4sum1Pci)
        /*0020*/ 	.word	0x00000000
.L_5:


//--------------------- .nv.compat                --------------------------
	.section	.nv.compat,"",@"SHT_CUDA_COMPAT_INFO"
	.align	4
        /*0000*/ 	.byte	0x02, 0x09, 0x00, 0x00, 0x02, 0x02, 0x01, 0x00, 0x02, 0x05, 0x05, 0x00, 0x03, 0x07, 0x01, 0x01
        /*0010*/ 	.byte	0x02, 0x03, 0x00, 0x00, 0x02, 0x06, 0x01, 0x00, 0x04, 0x0b, 0x08, 0x00, 0x09, 0x00, 0x00, 0x00
        /*0020*/ 	.byte	0x00, 0x00, 0x00, 0x00


//--------------------- .nv.info._Z4sum1Pci       --------------------------
	.section	.nv.info._Z4sum1Pci,"",@"SHT_CUDA_INFO"
	.sectionflags	@""
	.align	4


	//----- nvinfo : EIATTR_CUDA_API_VERSION
	.align		4
        /*0000*/ 	.byte	0x04, 0x37
        /*0002*/ 	.short	(.L_7 - .L_6)
.L_6:
        /*0004*/ 	.word	0x00000082


	//----- nvinfo : EIATTR_KPARAM_INFO
	.align		4
.L_7:
        /*0008*/ 	.byte	0x04, 0x17
        /*000a*/ 	.short	(.L_9 - .L_8)
.L_8:
        /*000c*/ 	.word	0x00000000
        /*0010*/ 	.short	0x0001
        /*0012*/ 	.short	0x0008
        /*0014*/ 	.byte	0x00, 0xf0, 0x11, 0x00


	//----- nvinfo : EIATTR_KPARAM_INFO
	.align		4
.L_9:
        /*0018*/ 	.byte	0x04, 0x17
        /*001a*/ 	.short	(.L_11 - .L_10)
.L_10:
        /*001c*/ 	.word	0x00000000
        /*0020*/ 	.short	0x0000
        /*0022*/ 	.short	0x0000
        /*0024*/ 	.byte	0x00, 0xf5, 0x21, 0x00


	//----- nvinfo : EIATTR_SPARSE_MMA_MASK
	.align		4
.L_11:
        /*0028*/ 	.byte	0x03, 0x50
        /*002a*/ 	.short	0x0000


	//----- nvinfo : EIATTR_MAXREG_COUNT
	.align		4
        /*002c*/ 	.byte	0x03, 0x1b
        /*002e*/ 	.short	0x00ff


	//----- nvinfo : EIATTR_MERCURY_ISA_VERSION
	.align		4
        /*0030*/ 	.byte	0x03, 0x5f
        /*0032*/ 	.short	0x0101


	//----- nvinfo : EIATTR_VRC_CTA_INIT_COUNT
	.align		4
        /*0034*/ 	.byte	0x02, 0x4a
	.zero		1
	.zero		1


	//----- nvinfo : EIATTR_EXIT_INSTR_OFFSETS
	.align		4
        /*0038*/ 	.byte	0x04, 0x1c
        /*003a*/ 	.short	(.L_13 - .L_12)


	//   ....[0]....
.L_12:
        /*003c*/ 	.word	0x00000280


	//   ....[1]....
        /*0040*/ 	.word	0x00000620


	//   ....[2]....
        /*0044*/ 	.word	0x00000750


	//----- nvinfo : EIATTR_CRS_STACK_SIZE
	.align		4
.L_13:
        /*0048*/ 	.byte	0x04, 0x1e
        /*004a*/ 	.short	(.L_15 - .L_14)
.L_14:
        /*004c*/ 	.word	0x00000000


	//----- nvinfo : EIATTR_CBANK_PARAM_SIZE
	.align		4
.L_15:
        /*0050*/ 	.byte	0x03, 0x19
        /*0052*/ 	.short	0x000c


	//----- nvinfo : EIATTR_PARAM_CBANK
	.align		4
        /*0054*/ 	.byte	0x04, 0x0a
        /*0056*/ 	.short	(.L_17 - .L_16)
	.align		4
.L_16:
        /*0058*/ 	.word	index@(.nv.constant0._Z4sum1Pci)
        /*005c*/ 	.short	0x0380
        /*005e*/ 	.short	0x000c


	//----- nvinfo : EIATTR_SW_WAR
	.align		4
.L_17:
        /*0060*/ 	.byte	0x04, 0x36
        /*0062*/ 	.short	(.L_19 - .L_18)
.L_18:
        /*0064*/ 	.word	0x00000008
.L_19:


//--------------------- .nv.callgraph             --------------------------
	.section	.nv.callgraph,"",@"SHT_CUDA_CALLGRAPH"
	.align	4
	.sectionentsize	8
	.align		4
        /*0000*/ 	.word	0x00000000
	.align		4
        /*0004*/ 	.word	0xffffffff
	.align		4
        /*0008*/ 	.word	0x00000000
	.align		4
        /*000c*/ 	.word	0xfffffffe
	.align		4
        /*0010*/ 	.word	0x00000000
	.align		4
        /*0014*/ 	.word	0xfffffffd
	.align		4
        /*0018*/ 	.word	0x00000000
	.align		4
        /*001c*/ 	.word	0xfffffffc


//--------------------- .text._Z4sum1Pci          --------------------------
	.section	.text._Z4sum1Pci,"ax",@progbits
	.align	128
        .global         _Z4sum1Pci
        .type           _Z4sum1Pci,@function
        .size           _Z4sum1Pci,(.L_x_5 - _Z4sum1Pci)
        .other          _Z4sum1Pci,@"STO_CUDA_ENTRY STV_DEFAULT"
_Z4sum1Pci:
.text._Z4sum1Pci:
[----:B------:R-:W-:Y:S08]  /*0000*/  LDC R1, c[0x0][0x37c] ;  /* 0x0000df00ff017b82 */ /* 0x000ff00000000800 */
[----:B------:R-:W0:Y:S01]  /*0010*/  LDC R7, c[0x0][0x360] ;  /* 0x0000d800ff077b82 */ /* 0x000e220000000800 */
[----:B------:R-:W0:Y:S07]  /*0020*/  LDCU UR4, c[0x0][0x370] ;  /* 0x00006e00ff0477ac */ /* 0x000e2e0008000800 */
[----:B------:R-:W1:Y:S01]  /*0030*/  LDC R2, c[0x0][0x388] ;  /* 0x0000e200ff027b82 */ /* 0x000e620000000800 */
[----:B0-----:R-:W-:-:S07]  /*0040*/  IMAD R3, R7, UR4, RZ ;  /* 0x0000000407037c24 */ /* 0x001fce000f8e02ff */
[----:B------:R-:W0:Y:S01]  /*0050*/  S2UR UR4, SR_CTAID.X ;  /* 0x00000000000479c3 */ /* 0x000e220000002500 */
[-C--:B------:R-:W-:Y:S02]  /*0060*/  IABS R9, R3.reuse ;  /* 0x0000000300097213 */ /* 0x080fe40000000000 */
[----:B------:R-:W-:Y:S02]  /*0070*/  IABS R10, R3 ;  /* 0x00000003000a7213 */ /* 0x000fe40000000000 */
[----:B------:R-:W2:Y:S01]  /*0080*/  I2F.RP R6, R9 ;  /* 0x0000000900067306 */ /* 0x000ea20000209400 */
[----:B-1----:R-:W-:Y:S02]  /*0090*/  IADD3 R0, PT, PT, R3, -0x1, R2 ;  /* 0xffffffff03007810 */ /* 0x002fe40007ffe002 */
[----:B------:R-:W-:-:S05]  /*00a0*/  IMAD.MOV R10, RZ, RZ, -R10 ;  /* 0x000000ffff0a7224 */ /* 0x000fca00078e0a0a */
[----:B--2---:R-:W1:Y:S02]  /*00b0*/  MUFU.RCP R6, R6 ;  /* 0x0000000600067308 */ /* 0x004e640000001000 */
[----:B-1----:R-:W-:Y:S01]  /*00c0*/  VIADD R4, R6, 0xffffffe ;  /* 0x0ffffffe06047836 */ /* 0x002fe20000000000 */
[----:B------:R-:W-:Y:S02]  /*00d0*/  IABS R6, R0 ;  /* 0x0000000000067213 */ /* 0x000fe40000000000 */
[----:B------:R-:W-:-:S03]  /*00e0*/  LOP3.LUT R0, R0, R3, RZ, 0x3c, !PT ;  /* 0x0000000300007212 */ /* 0x000fc600078e3cff */
[----:B------:R1:W2:Y:S01]  /*00f0*/  F2I.FTZ.U32.TRUNC.NTZ R5, R4 ;  /* 0x0000000400057305 */ /* 0x0002a2000021f000 */
[----:B------:R-:W-:Y:S01]  /*0100*/  ISETP.GE.AND P1, PT, R0, RZ, PT ;  /* 0x000000ff0000720c */ /* 0x000fe20003f26270 */
[----:B-1----:R-:W-:Y:S02]  /*0110*/  IMAD.MOV.U32 R4, RZ, RZ, RZ ;  /* 0x000000ffff047224 */ /* 0x002fe400078e00ff */
[----:B--2---:R-:W-:-:S04]  /*0120*/  IMAD.MOV R8, RZ, RZ, -R5 ;  /* 0x000000ffff087224 */ /* 0x004fc800078e0a05 */
[----:B------:R-:W-:-:S04]  /*0130*/  IMAD R11, R8, R9, RZ ;  /* 0x00000009080b7224 */ /* 0x000fc800078e02ff */
[----:B------:R-:W-:-:S04]  /*0140*/  IMAD.HI.U32 R5, R5, R11, R4 ;  /* 0x0000000b05057227 */ /* 0x000fc800078e0004 */
[----:B------:R-:W-:Y:S02]  /*0150*/  IMAD.MOV.U32 R4, RZ, RZ, R10 ;  /* 0x000000ffff047224 */ /* 0x000fe400078e000a */
[----:B------:R-:W-:-:S04]  /*0160*/  IMAD.HI.U32 R5, R5, R6, RZ ;  /* 0x0000000605057227 */ /* 0x000fc800078e00ff */
[----:B------:R-:W-:Y:S02]  /*0170*/  IMAD R4, R5, R4, R6 ;  /* 0x0000000405047224 */ /* 0x000fe400078e0206 */
[----:B------:R-:W0:Y:S03]  /*0180*/  S2R R6, SR_TID.X ;  /* 0x0000000000067919 */ /* 0x000e260000002100 */
[----:B------:R-:W-:-:S13]  /*0190*/  ISETP.GT.U32.AND P2, PT, R9, R4, PT ;  /* 0x000000040900720c */ /* 0x000fda0003f44070 */
[----:B------:R-:W-:Y:S02]  /*01a0*/  @!P2 IMAD.IADD R4, R4, 0x1, -R9 ;  /* 0x000000010404a824 */ /* 0x000fe400078e0a09 */
[----:B------:R-:W-:Y:S01]  /*01b0*/  @!P2 VIADD R5, R5, 0x1 ;  /* 0x000000010505a836 */ /* 0x000fe20000000000 */
[----:B------:R-:W-:Y:S02]  /*01c0*/  ISETP.NE.AND P2, PT, R3, RZ, PT ;  /* 0x000000ff0300720c */ /* 0x000fe40003f45270 */
[----:B------:R-:W-:Y:S01]  /*01d0*/  ISETP.GE.U32.AND P0, PT, R4, R9, PT ;  /* 0x000000090400720c */ /* 0x000fe20003f06070 */
[----:B0-----:R-:W-:-:S12]  /*01e0*/  IMAD R4, R7, UR4, R6 ;  /* 0x0000000407047c24 */ /* 0x001fd8000f8e0206 */
[----:B------:R-:W-:-:S04]  /*01f0*/  @P0 VIADD R5, R5, 0x1 ;  /* 0x0000000105050836 */ /* 0x000fc80000000000 */
[----:B------:R-:W-:-:S04]  /*0200*/  IMAD.MOV.U32 R9, RZ, RZ, R5 ;  /* 0x000000ffff097224 */ /* 0x000fc800078e0005 */
[----:B------:R-:W-:Y:S01]  /*0210*/  @!P1 IMAD.MOV R9, RZ, RZ, -R9 ;  /* 0x000000ffff099224 */ /* 0x000fe200078e0a09 */
[----:B------:R-:W-:Y:S02]  /*0220*/  @!P2 LOP3.LUT R9, RZ, R3, RZ, 0x33, !PT ;  /* 0x00000003ff09a212 */ /* 0x000fe400078e33ff */
[----:B------:R-:W-:-:S03]  /*0230*/  SHF.R.S32.HI R3, RZ, 0x1f, R2 ;  /* 0x0000001fff037819 */ /* 0x000fc60000011402 */
[----:B------:R-:W-:-:S03]  /*0240*/  IMAD.WIDE R4, R9, R4, RZ ;  /* 0x0000000409047225 */ /* 0x000fc600078e02ff */
[----:B------:R-:W-:-:S04]  /*0250*/  ISETP.GE.U32.AND P0, PT, R4, R2, PT ;  /* 0x000000020400720c */ /* 0x000fc80003f06070 */
[----:B------:R-:W-:-:S04]  /*0260*/  ISETP.GE.AND.EX P0, PT, R5, R3, PT, P0 ;  /* 0x000000030500720c */ /* 0x000fc80003f06300 */
[----:B------:R-:W-:-:S13]  /*0270*/  ISETP.LT.OR P0, PT, R9, 0x1, P0 ;  /* 0x000000010900780c */ /* 0x000fda0000701670 */
[----:B------:R-:W-:Y:S05]  /*0280*/  @P0 EXIT ;  /* 0x000000000000094d */ /* 0x000fea0003800000 */
[----:B------:R-:W-:Y:S01]  /*0290*/  IMAD.MOV.U32 R0, RZ, RZ, R4 ;  /* 0x000000ffff007224 */ /* 0x000fe200078e0004 */
[----:B------:R-:W0:Y:S01]  /*02a0*/  LDCU.64 UR4, c[0x0][0x358] ;  /* 0x00006b00ff0477ac */ /* 0x000e220008000a00 */
[----:B------:R-:W-:Y:S01]  /*02b0*/  IMAD.MOV.U32 R6, RZ, RZ, R5 ;  /* 0x000000ffff067224 */ /* 0x000fe200078e0005 */
[----:B------:R-:W-:Y:S01]  /*02c0*/  SHF.R.S32.HI R5, RZ, 0x1f, R9 ;  /* 0x0000001fff057819 */ /* 0x000fe20000011409 */
[----:B------:R-:W-:Y:S01]  /*02d0*/  BSSY.RECONVERGENT B0, `(.L_x_0) ;  /* 0x0000034000007945 */ /* 0x000fe20003800200 */
[----:B------:R-:W-:Y:S01]  /*02e0*/  IADD3 R7, P0, PT, R9, R0, RZ ;  /* 0x0000000009077210 */ /* 0x000fe20007f1e0ff */
[----:B------:R-:W-:Y:S01]  /*02f0*/  IMAD.MOV.U32 R9, RZ, RZ, RZ ;  /* 0x000000ffff097224 */ /* 0x000fe200078e00ff */
[----:B------:R-:W-:-:S03]  /*0300*/  IADD3 R4, P1, PT, R0, 0x1, RZ ;  /* 0x0000000100047810 */ /* 0x000fc60007f3e0ff */
[--C-:B------:R-:W-:Y:S01]  /*0310*/  IMAD.X R8, R5, 0x1, R6.reuse, P0 ;  /* 0x0000000105087824 */ /* 0x100fe200000e0606 */
[----:B------:R-:W-:Y:S01]  /*0320*/  ISETP.LT.U32.AND P0, PT, R7, R2, PT ;  /* 0x000000020700720c */ /* 0x000fe20003f01070 */
[----:B------:R-:W-:-:S03]  /*0330*/  IMAD.X R5, RZ, RZ, R6, P1 ;  /* 0x000000ffff057224 */ /* 0x000fc600008e0606 */
[----:B------:R-:W-:-:S04]  /*0340*/  ISETP.LT.AND.EX P0, PT, R8, R3, PT, P0 ;  /* 0x000000030800720c */ /* 0x000fc80003f01300 */
[----:B------:R-:W-:Y:S02]  /*0350*/  SEL R7, R7, R2, P0 ;  /* 0x0000000207077207 */ /* 0x000fe40000000000 */
[----:B------:R-:W-:Y:S02]  /*0360*/  SEL R8, R8, R3, P0 ;  /* 0x0000000308087207 */ /* 0x000fe40000000000 */
[----:B------:R-:W-:-:S04]  /*0370*/  ISETP.GT.U32.AND P0, PT, R7, R4, PT ;  /* 0x000000040700720c */ /* 0x000fc80003f04070 */
[----:B------:R-:W-:-:S04]  /*0380*/  ISETP.GT.AND.EX P0, PT, R8, R5, PT, P0 ;  /* 0x000000050800720c */ /* 0x000fc80003f04300 */
[----:B------:R-:W-:-:S04]  /*0390*/  SEL R3, R7, R4, P0 ;  /* 0x0000000407037207 */ /* 0x000fc80000000000 */
[CC--:B------:R-:W-:Y:S02]  /*03a0*/  IADD3 R12, P2, PT, R3.reuse, -R0.reuse, RZ ;  /* 0x80000000030c7210 */ /* 0x0c0fe40007f5e0ff */
[----:B------:R-:W-:Y:S02]  /*03b0*/  IADD3 R2, P1, PT, -R3, R0, RZ ;  /* 0x0000000003027210 */ /* 0x000fe40007f3e1ff */
[----:B------:R-:W-:Y:S02]  /*03c0*/  SEL R3, R8, R5, P0 ;  /* 0x0000000508037207 */ /* 0x000fe40000000000 */
[----:B------:R-:W-:Y:S02]  /*03d0*/  ISETP.GT.U32.AND P0, PT, R2, -0x4, PT ;  /* 0xfffffffc0200780c */ /* 0x000fe40003f04070 */
[----:B------:R-:W-:Y:S01]  /*03e0*/  LOP3.LUT R7, R12, 0x3, RZ, 0xc0, !PT ;  /* 0x000000030c077812 */ /* 0x000fe200078ec0ff */
[----:B------:R-:W-:Y:S02]  /*03f0*/  IMAD.X R2, R6, 0x1, ~R3, P1 ;  /* 0x0000000106027824 */ /* 0x000fe400008e0e03 */
[----:B------:R-:W-:Y:S01]  /*0400*/  IMAD.X R14, R3, 0x1, ~R6, P2 ;  /* 0x00000001030e7824 */ /* 0x000fe200010e0e06 */
[----:B------:R-:W-:-:S02]  /*0410*/  ISETP.NE.U32.AND P1, PT, R7, RZ, PT ;  /* 0x000000ff0700720c */ /* 0x000fc40003f25070 */
[----:B------:R-:W-:Y:S02]  /*0420*/  ISETP.GT.U32.AND.EX P0, PT, R2, -0x1, PT, P0 ;  /* 0xffffffff0200780c */ /* 0x000fe40003f04100 */
[----:B------:R-:W-:-:S11]  /*0430*/  ISETP.NE.AND.EX P1, PT, RZ, RZ, PT, P1 ;  /* 0x000000ffff00720c */ /* 0x000fd60003f25310 */
[----:B0-----:R-:W-:Y:S05]  /*0440*/  @P0 BRA `(.L_x_1) ;  /* 0x0000000000700947 */ /* 0x001fea0003800000 */
[----:B------:R-:W0:Y:S01]  /*0450*/  LDC.64 R4, c[0x0][0x380] ;  /* 0x0000e000ff047b82 */ /* 0x000e220000000a00 */
[----:B------:R-:W-:Y:S01]  /*0460*/  LOP3.LUT R12, R12, 0xfffffffc, RZ, 0xc0, !PT ;  /* 0xfffffffc0c0c7812 */ /* 0x000fe200078ec0ff */
[----:B------:R-:W-:-:S07]  /*0470*/  IMAD.MOV.U32 R9, RZ, RZ, RZ ;  /* 0x000000ffff097224 */ /* 0x000fce00078e00ff */
.L_x_2:
[----:B01----:R-:W-:-:S04]  /*0480*/  IADD3 R2, P0, P2, R0, 0x3, R4 ;  /* 0x0000000300027810 */ /* 0x003fc80007a1e004 */
[----:B------:R-:W-:-:S05]  /*0490*/  IADD3.X R3, PT, PT, R6, R5, RZ, P0, P2 ;  /* 0x0000000506037210 */ /* 0x000fca00007e44ff */
[----:B------:R-:W2:Y:S04]  /*04a0*/  LDG.E.S8 R8, desc[UR4][R2.64+-0x3] ;  /* 0xfffffd0402087981 */ /* 0x000ea8000c1e1300 */
[----:B------:R-:W3:Y:S01]  /*04b0*/  LDG.E.S8 R10, desc[UR4][R2.64+-0x2] ;  /* 0xfffffe04020a7981 */ /* 0x000ee2000c1e1300 */
[----:B------:R-:W-:-:S05]  /*04c0*/  PRMT R9, R9, 0x8880, RZ ;  /* 0x0000888009097816 */ /* 0x000fca00000000ff */
[----:B--2---:R-:W-:-:S05]  /*04d0*/  IMAD.IADD R11, R8, 0x1, R9 ;  /* 0x00000001080b7824 */ /* 0x004fca00078e0209 */
[----:B------:R-:W-:Y:S01]  /*04e0*/  PRMT R9, R11, 0x8880, RZ ;  /* 0x000088800b097816 */ /* 0x000fe200000000ff */
[----:B------:R1:W-:Y:S04]  /*04f0*/  STG.E.U8 desc[UR4][R2.64+-0x3], R11 ;  /* 0xfffffd0b02007986 */ /* 0x0003e8000c101104 */
[----:B---3--:R-:W-:-:S05]  /*0500*/  IMAD.IADD R13, R10, 0x1, R9 ;  /* 0x000000010a0d7824 */ /* 0x008fca00078e0209 */
[----:B------:R1:W-:Y:S04]  /*0510*/  STG.E.U8 desc[UR4][R2.64+-0x2], R13 ;  /* 0xfffffe0d02007986 */ /* 0x0003e8000c101104 */
[----:B------:R-:W2:Y:S01]  /*0520*/  LDG.E.S8 R8, desc[UR4][R2.64+-0x1] ;  /* 0xffffff0402087981 */ /* 0x000ea2000c1e1300 */
[----:B------:R-:W-:-:S05]  /*0530*/  PRMT R9, R13, 0x8880, RZ ;  /* 0x000088800d097816 */ /* 0x000fca00000000ff */
[----:B--2---:R-:W-:-:S05]  /*0540*/  IMAD.IADD R15, R8, 0x1, R9 ;  /* 0x00000001080f7824 */ /* 0x004fca00078e0209 */
[----:B------:R1:W-:Y:S04]  /*0550*/  STG.E.U8 desc[UR4][R2.64+-0x1], R15 ;  /* 0xffffff0f02007986 */ /* 0x0003e8000c101104 */
[----:B------:R-:W2:Y:S01]  /*0560*/  LDG.E.S8 R9, desc[UR4][R2.64] ;  /* 0x0000000402097981 */ /* 0x000ea2000c1e1300 */
[----:B------:R-:W-:Y:S02]  /*0570*/  PRMT R8, R15, 0x8880, RZ ;  /* 0x000088800f087816 */ /* 0x000fe400000000ff */
[----:B------:R-:W-:Y:S02]  /*0580*/  IADD3 R12, P0, PT, R12, -0x4, RZ ;  /* 0xfffffffc0c0c7810 */ /* 0x000fe40007f1e0ff */
[----:B------:R-:W-:Y:S02]  /*0590*/  IADD3 R0, P2, PT, R0, 0x4, RZ ;  /* 0x0000000400007810 */ /* 0x000fe40007f5e0ff */
[----:B------:R-:W-:-:S02]  /*05a0*/  IADD3.X R14, PT, PT, R14, -0x1, RZ, P0, !PT ;  /* 0xffffffff0e0e7810 */ /* 0x000fc400007fe4ff */
[----:B------:R-:W-:Y:S01]  /*05b0*/  ISETP.NE.U32.AND P0, PT, R12, RZ, PT ;  /* 0x000000ff0c00720c */ /* 0x000fe20003f05070 */
[----:B------:R-:W-:-:S03]  /*05c0*/  IMAD.X R6, RZ, RZ, R6, P2 ;  /* 0x000000ffff067224 */ /* 0x000fc600010e0606 */
[----:B------:R-:W-:Y:S01]  /*05d0*/  ISETP.NE.AND.EX P0, PT, R14, RZ, PT, P0 ;  /* 0x000000ff0e00720c */ /* 0x000fe20003f05300 */
[----:B--2---:R-:W-:-:S05]  /*05e0*/  IMAD.IADD R9, R9, 0x1, R8 ;  /* 0x0000000109097824 */ /* 0x004fca00078e0208 */
[----:B------:R1:W-:Y:S07]  /*05f0*/  STG.E.U8 desc[UR4][R2.64], R9 ;  /* 0x0000000902007986 */ /* 0x0003ee000c101104 */
[----:B------:R-:W-:Y:S05]  /*0600*/  @P0 BRA `(.L_x_2) ;  /* 0xfffffffc009c0947 */ /* 0x000fea000383ffff */
.L_x_1:
[----:B------:R-:W-:Y:S05]  /*0610*/  BSYNC.RECONVERGENT B0 ;  /* 0x0000000000007941 */ /* 0x000fea0003800200 */
.L_x_0:
[----:B------:R-:W-:Y:S05]  /*0620*/  @!P1 EXIT ;  /* 0x000000000000994d */ /* 0x000fea0003800000 */
[----:B------:R-:W0:Y:S01]  /*0630*/  LDCU.64 UR6, c[0x0][0x380] ;  /* 0x00007000ff0677ac */ /* 0x000e220008000a00 */
[----:B------:R-:W-:-:S05]  /*0640*/  IADD3 R7, P1, PT, RZ, -R7, RZ ;  /* 0x80000007ff077210 */ /* 0x000fca0007f3e0ff */
[----:B------:R-:W-:Y:S01]  /*0650*/  IMAD.X R4, RZ, RZ, -0x1, P1 ;  /* 0xffffffffff047424 */ /* 0x000fe200008e06ff */
[----:B0-----:R-:W-:-:S04]  /*0660*/  IADD3 R0, P0, PT, R0, UR6, RZ ;  /* 0x0000000600007c10 */ /* 0x001fc8000ff1e0ff */
[----:B------:R-:W-:-:S09]  /*0670*/  IADD3.X R5, PT, PT, R6, UR7, RZ, P0, !PT ;  /* 0x0000000706057c10 */ /* 0x000fd200087fe4ff */
.L_x_3:
[----:B01----:R-:W-:Y:S02]  /*0680*/  IMAD.MOV.U32 R2, RZ, RZ, R0 ;  /* 0x000000ffff027224 */ /* 0x003fe400078e0000 */
[----:B------:R-:W-:-:S05]  /*0690*/  IMAD.MOV.U32 R3, RZ, RZ, R5 ;  /* 0x000000ffff037224 */ /* 0x000fca00078e0005 */
[----:B------:R-:W2:Y:S01]  /*06a0*/  LDG.E.S8 R0, desc[UR4][R2.64] ;  /* 0x0000000402007981 */ /* 0x000ea2000c1e1300 */
[----:B------:R-:W-:Y:S02]  /*06b0*/  PRMT R9, R9, 0x8880, RZ ;  /* 0x0000888009097816 */ /* 0x000fe400000000ff */
[----:B------:R-:W-:-:S05]  /*06c0*/  IADD3 R7, P0, PT, R7, 0x1, RZ ;  /* 0x0000000107077810 */ /* 0x000fca0007f1e0ff */
[----:B------:R-:W-:Y:S01]  /*06d0*/  IMAD.X R4, RZ, RZ, R4, P0 ;  /* 0x000000ffff047224 */ /* 0x000fe200000e0604 */
[----:B------:R-:W-:-:S04]  /*06e0*/  ISETP.NE.U32.AND P0, PT, R7, RZ, PT ;  /* 0x000000ff0700720c */ /* 0x000fc80003f05070 */
[----:B------:R-:W-:Y:S01]  /*06f0*/  ISETP.NE.AND.EX P0, PT, R4, RZ, PT, P0 ;  /* 0x000000ff0400720c */ /* 0x000fe20003f05300 */
[----:B--2---:R-:W-:Y:S01]  /*0700*/  IMAD.IADD R9, R9, 0x1, R0 ;  /* 0x0000000109097824 */ /* 0x004fe200078e0200 */
[----:B------:R-:W-:-:S04]  /*0710*/  IADD3 R0, P1, PT, R2, 0x1, RZ ;  /* 0x0000000102007810 */ /* 0x000fc80007f3e0ff */
[----:B------:R0:W-:Y:S01]  /*0720*/  STG.E.U8 desc[UR4][R2.64], R9 ;  /* 0x0000000902007986 */ /* 0x0001e2000c101104 */
[----:B------:R-:W-:-:S06]  /*0730*/  IMAD.X R5, RZ, RZ, R3, P1 ;  /* 0x000000ffff057224 */ /* 0x000fcc00008e0603 */
[----:B------:R-:W-:Y:S05]  /*0740*/  @P0 BRA `(.L_x_3) ;  /* 0xfffffffc00cc0947 */ /* 0x000fea000383ffff */
[----:B------:R-:W-:Y:S05]  /*0750*/  EXIT ;  /* 0x000000000000794d */ /* 0x000fea0003800000 */
.L_x_4:
[----:B------:R-:W-:-:S00]  /*0760*/  BRA `(.L_x_4) ;  /* 0xfffffffc00fc7947 */ /* 0x000fc0000383ffff */
[----:B------:R-:W-:-:S00]  /*0770*/  NOP ;  /* 0x0000000000007918 */ /* 0x000fc00000000000 */
        /* <DEDUP_REMOVED lines=8> */
.L_x_5:


//--------------------- .nv.shared.reserved.0     --------------------------
	.section	.nv.shared.reserved.0,"aw",@nobits
	.weak		__nv_reservedSMEM_offset_0_alias
	.size		__nv_reservedSMEM_offset_0_alias, 0, 64
	.other		__nv_reservedSMEM_offset_0_alias,@"STO_CUDA_RESERVED_SHARED STV_DEFAULT"
__nv_reservedSMEM_offset_0_alias:
	.zero		0
	.zero		64


//--------------------- .nv.constant0._Z4sum1Pci  --------------------------
	.section	.nv.constant0._Z4sum1Pci,"a",@progbits
	.sectionflags	@""
	.align	4
.nv.constant0._Z4sum1Pci:
	.zero		908


//--------------------- SYMBOLS --------------------------

	.type		.nv.reservedSmem.offset0,@object
	.size		.nv.reservedSmem.offset0,0x4
